//
// Generated by NVIDIA NVVM Compiler
//
// Compiler Build ID: CL-36424714
// Cuda compilation tools, release 13.0, V13.0.88
// Based on NVVM 20.0.0
//

.version 9.0
.target sm_100
.address_size 64

	// .globl	_Z10add_devicePKiS0_Pii

.visible .entry _Z10add_devicePKiS0_Pii(
	.param .u64 .ptr .align 1 _Z10add_devicePKiS0_Pii_param_0,
	.param .u64 .ptr .align 1 _Z10add_devicePKiS0_Pii_param_1,
	.param .u64 .ptr .align 1 _Z10add_devicePKiS0_Pii_param_2,
	.param .u32 _Z10add_devicePKiS0_Pii_param_3
)
{
	.reg .pred 	%p<2>;
	.reg .b32 	%r<6>;
	.reg .b64 	%rd<11>;

	ld.param.u64 	%rd1, [_Z10add_devicePKiS0_Pii_param_0];
	ld.param.u64 	%rd2, [_Z10add_devicePKiS0_Pii_param_1];
	ld.param.u64 	%rd3, [_Z10add_devicePKiS0_Pii_param_2];
	ld.param.u32 	%r2, [_Z10add_devicePKiS0_Pii_param_3];
	mov.u32 	%r1, %tid.x;
	setp.ge.u32 	%p1, %r1, %r2;
	@%p1 bra 	$L__BB0_2;
	cvta.to.global.u64 	%rd4, %rd1;
	cvta.to.global.u64 	%rd5, %rd2;
	cvta.to.global.u64 	%rd6, %rd3;
	mul.wide.u32 	%rd7, %r1, 4;
	add.s64 	%rd8, %rd4, %rd7;
	ld.global.u32 	%r3, [%rd8];
	add.s64 	%rd9, %rd5, %rd7;
	ld.global.u32 	%r4, [%rd9];
	add.s32 	%r5, %r4, %r3;
	add.s64 	%rd10, %rd6, %rd7;
	st.global.u32 	[%rd10], %r5;
$L__BB0_2:
	ret;

}


// ===== COMPILED SASS (sm_100) =====

	.target	sm_100

	.elftype	@"ET_EXEC"


//--------------------- .note.nv.tkinfo           --------------------------
	.section	.note.nv.tkinfo,"",@"SHT_NOTE"
	.sectionflags	@"SHF_NOTE_NV_TKINFO"
	.tkinfo
        /*0018*/ 	.word	0x00000002
        /*0030*/ 	.string	""
        /*0030*/ 	.string	"ptxas"
        /*0030*/ 	.string	"Cuda compilation tools, release 13.0, V13.0.88"
        /*0030*/ 	.string	"Build cuda_13.0.r13.0/compiler.36424714_0"
        /*0030*/ 	.string	"-arch sm_100 -m 64 "



//--------------------- .note.nv.cuinfo           --------------------------
	.section	.note.nv.cuinfo,"",@"SHT_NOTE"
	.sectionflags	@"SHF_NOTE_NV_CUINFO"
        /*0018*/ 	.short	0x0002
        /*001a*/ 	.short	0x0064
        /*001c*/ 	.short	0x0082
	.zero		2


//--------------------- .nv.info                  --------------------------
	.section	.nv.info,"",@"SHT_CUDA_INFO"
	.align	4


	//----- nvinfo : EIATTR_REGCOUNT
	.align		4
        /*0000*/ 	.byte	0x04, 0x2f
        /*0002*/ 	.short	(.L_1 - .L_0)
	.align		4
.L_0:
        /*0004*/ 	.word	index@(_Z10add_devicePKiS0_Pii)
        /*0008*/ 	.word	0x0000000c


	//----- nvinfo : EIATTR_FRAME_SIZE
	.align		4
.L_1:
        /*000c*/ 	.byte	0x04, 0x11
        /*000e*/ 	.short	(.L_3 - .L_2)
	.align		4
.L_2:
        /*0010*/ 	.word	index@(_Z10add_devicePKiS0_Pii)
        /*0014*/ 	.word	0x00000000


	//----- nvinfo : EIATTR_MIN_STACK_SIZE
	.align		4
.L_3:
        /*0018*/ 	.byte	0x04, 0x12
        /*001a*/ 	.short	(.L_5 - .L_4)
	.align		4
.L_4:
        /*001c*/ 	.word	index@(_Z10add_devicePKiS0_Pii)
        /*0020*/ 	.word	0x00000000
.L_5:


//--------------------- .nv.compat                --------------------------
	.section	.nv.compat,"",@"SHT_CUDA_COMPAT_INFO"
	.align	4
        /*0000*/ 	.byte	0x02, 0x09, 0x00, 0x00, 0x02, 0x02, 0x01, 0x00, 0x02, 0x05, 0x05, 0x00, 0x03, 0x07, 0x01, 0x01
        /*0010*/ 	.byte	0x02, 0x03, 0x00, 0x00, 0x02, 0x06, 0x01, 0x00, 0x04, 0x0b, 0x08, 0x00, 0x09, 0x00, 0x00, 0x00
        /*0020*/ 	.byte	0x00, 0x00, 0x00, 0x00


//--------------------- .nv.info._Z10add_devicePKiS0_Pii --------------------------
	.section	.nv.info._Z10add_devicePKiS0_Pii,"",@"SHT_CUDA_INFO"
	.sectionflags	@""
	.align	4


	//----- nvinfo : EIATTR_CUDA_API_VERSION
	.align		4
        /*0000*/ 	.byte	0x04, 0x37
        /*0002*/ 	.short	(.L_7 - .L_6)
.L_6:
        /*0004*/ 	.word	0x00000082


	//----- nvinfo : EIATTR_KPARAM_INFO
	.align		4
.L_7:
        /*0008*/ 	.byte	0x04, 0x17
        /*000a*/ 	.short	(.L_9 - .L_8)
.L_8:
        /*000c*/ 	.word	0x00000000
        /*0010*/ 	.short	0x0003
        /*0012*/ 	.short	0x0018
        /*0014*/ 	.byte	0x00, 0xf0, 0x11, 0x00


	//----- nvinfo : EIATTR_KPARAM_INFO
	.align		4
.L_9:
        /*0018*/ 	.byte	0x04, 0x17
        /*001a*/ 	.short	(.L_11 - .L_10)
.L_10:
        /*001c*/ 	.word	0x00000000
        /*0020*/ 	.short	0x0002
        /*0022*/ 	.short	0x0010
        /*0024*/ 	.byte	0x00, 0xf5, 0x21, 0x00


	//----- nvinfo : EIATTR_KPARAM_INFO
	.align		4
.L_11:
        /*0028*/ 	.byte	0x04, 0x17
        /*002a*/ 	.short	(.L_13 - .L_12)
.L_12:
        /*002c*/ 	.word	0x00000000
        /*0030*/ 	.short	0x0001
        /*0032*/ 	.short	0x0008
        /*0034*/ 	.byte	0x00, 0xf5, 0x21, 0x00


	//----- nvinfo : EIATTR_KPARAM_INFO
	.align		4
.L_13:
        /*0038*/ 	.byte	0x04, 0x17
        /*003a*/ 	.short	(.L_15 - .L_14)
.L_14:
        /*003c*/ 	.word	0x00000000
        /*0040*/ 	.short	0x0000
        /*0042*/ 	.short	0x0000
        /*0044*/ 	.byte	0x00, 0xf5, 0x21, 0x00


	//----- nvinfo : EIATTR_SPARSE_MMA_MASK
	.align		4
.L_15:
        /*0048*/ 	.byte	0x03, 0x50
        /*004a*/ 	.short	0x0000


	//----- nvinfo : EIATTR_MAXREG_COUNT
	.align		4
        /*004c*/ 	.byte	0x03, 0x1b
        /*004e*/ 	.short	0x00ff


	//----- nvinfo : EIATTR_MERCURY_ISA_VERSION
	.align		4
        /*0050*/ 	.byte	0x03, 0x5f
        /*0052*/ 	.short	0x0101


	//----- nvinfo : EIATTR_VRC_CTA_INIT_COUNT
	.align		4
        /*0054*/ 	.byte	0x02, 0x4a
	.zero		1
	.zero		1


	//----- nvinfo : EIATTR_EXIT_INSTR_OFFSETS
	.align		4
        /*0058*/ 	.byte	0x04, 0x1c
        /*005a*/ 	.short	(.L_17 - .L_16)


	//   ....[0]....
.L_16:
        /*005c*/ 	.word	0x00000040


	//   ....[1]....
        /*0060*/ 	.word	0x00000100


	//----- nvinfo : EIATTR_CBANK_PARAM_SIZE
	.align		4
.L_17:
        /*0064*/ 	.byte	0x03, 0x19
        /*0066*/ 	.short	0x001c


	//----- nvinfo : EIATTR_PARAM_CBANK
	.align		4
        /*0068*/ 	.byte	0x04, 0x0a
        /*006a*/ 	.short	(.L_19 - .L_18)
	.align		4
.L_18:
        /*006c*/ 	.word	index@(.nv.constant0._Z10add_devicePKiS0_Pii)
        /*0070*/ 	.short	0x0380
        /*0072*/ 	.short	0x001c


	//----- nvinfo : EIATTR_SW_WAR
	.align		4
.L_19:
        /*0074*/ 	.byte	0x04, 0x36
        /*0076*/ 	.short	(.L_21 - .L_20)
.L_20:
        /*0078*/ 	.word	0x00000008
.L_21:


//--------------------- .nv.callgraph             --------------------------
	.section	.nv.callgraph,"",@"SHT_CUDA_CALLGRAPH"
	.align	4
	.sectionentsize	8
	.align		4
        /*0000*/ 	.word	0x00000000
	.align		4
        /*0004*/ 	.word	0xffffffff
	.align		4
        /*0008*/ 	.word	0x00000000
	.align		4
        /*000c*/ 	.word	0xfffffffe
	.align		4
        /*0010*/ 	.word	0x00000000
	.align		4
        /*0014*/ 	.word	0xfffffffd
	.align		4
        /*0018*/ 	.word	0x00000000
	.align		4
        /*001c*/ 	.word	0xfffffffc


//--------------------- .text._Z10add_devicePKiS0_Pii --------------------------
	.section	.text._Z10add_devicePKiS0_Pii,"ax",@progbits
	.align	128
        .global         _Z10add_devicePKiS0_Pii
        .type           _Z10add_devicePKiS0_Pii,@function
        .size           _Z10add_devicePKiS0_Pii,(.L_x_1 - _Z10add_devicePKiS0_Pii)
        .other          _Z10add_devicePKiS0_Pii,@"STO_CUDA_ENTRY STV_DEFAULT"
_Z10add_devicePKiS0_Pii:
.text._Z10add_devicePKiS0_Pii:
[----:B------:R-:W-:Y:S01]  /*0000*/  LDC R1, c[0x0][0x37c] ;  /* 0x0000df00ff017b82 */ /* 0x000fe20000000800 */
[----:B------:R-:W0:Y:S01]  /*0010*/  S2R R9, SR_TID.X ;  /* 0x0000000000097919 */ /* 0x000e220000002100 */
[----:B------:R-:W0:Y:S02]  /*0020*/  LDCU UR4, c[0x0][0x398] ;  /* 0x00007300ff0477ac */ /* 0x000e240008000800 */
[----:B0-----:R-:W-:-:S13]  /*0030*/  ISETP.GE.U32.AND P0, PT, R9, UR4, PT ;  /* 0x0000000409007c0c */ /* 0x001fda000bf06070 */
[----:B------:R-:W-:Y:S05]  /*0040*/  @P0 EXIT ;  /* 0x000000000000094d */ /* 0x000fea0003800000 */
[----:B------:R-:W0:Y:S01]  /*0050*/  LDC.64 R2, c[0x0][0x380] ;  /* 0x0000e000ff027b82 */ /* 0x000e220000000a00 */
[----:B------:R-:W1:Y:S07]  /*0060*/  LDCU.64 UR4, c[0x0][0x358] ;  /* 0x00006b00ff0477ac */ /* 0x000e6e0008000a00 */
[----:B------:R-:W2:Y:S08]  /*0070*/  LDC.64 R4, c[0x0][0x388] ;  /* 0x0000e200ff047b82 */ /* 0x000eb00000000a00 */
[----:B------:R-:W3:Y:S01]  /*0080*/  LDC.64 R6, c[0x0][0x390] ;  /* 0x0000e400ff067b82 */ /* 0x000ee20000000a00 */
[----:B0-----:R-:W-:-:S06]  /*0090*/  IMAD.WIDE.U32 R2, R9, 0x4, R2 ;  /* 0x0000000409027825 */ /* 0x001fcc00078e0002 */
[----:B-1----:R-:W4:Y:S01]  /*00a0*/  LDG.E R2, desc[UR4][R2.64] ;  /* 0x0000000402027981 */ /* 0x002f22000c1e1900 */
[----:B--2---:R-:W-:-:S06]  /*00b0*/  IMAD.WIDE.U32 R4, R9, 0x4, R4 ;  /* 0x0000000409047825 */ /* 0x004fcc00078e0004 */
[----:B------:R-:W4:Y:S01]  /*00c0*/  LDG.E R5, desc[UR4][R4.64] ;  /* 0x0000000404057981 */ /* 0x000f22000c1e1900 */
[----:B---3--:R-:W-:Y:S01]  /*00d0*/  IMAD.WIDE.U32 R6, R9, 0x4, R6 ;  /* 0x0000000409067825 */ /* 0x008fe200078e0006 */
[----:B----4-:R-:W-:-:S05]  /*00e0*/  IADD3 R9, PT, PT, R2, R5, RZ ;  /* 0x0000000502097210 */ /* 0x010fca0007ffe0ff */
[----:B------:R-:W-:Y:S01]  /*00f0*/  STG.E desc[UR4][R6.64], R9 ;  /* 0x0000000906007986 */ /* 0x000fe2000c101904 */
[----:B------:R-:W-:Y:S05]  /*0100*/  EXIT ;  /* 0x000000000000794d */ /* 0x000fea0003800000 */
.L_x_0:
[----:B------:R-:W-:-:S00]  /*0110*/  BRA `(.L_x_0) ;  /* 0xfffffffc00fc7947 */ /* 0x000fc0000383ffff */
[----:B------:R-:W-:-:S00]  /*0120*/  NOP ;  /* 0x0000000000007918 */ /* 0x000fc00000000000 */
        /* <DEDUP_REMOVED lines=13> */
.L_x_1:


//--------------------- .nv.shared.reserved.0     --------------------------
	.section	.nv.shared.reserved.0,"aw",@nobits
	.weak		__nv_reservedSMEM_offset_0_alias
	.size		__nv_reservedSMEM_offset_0_alias, 0, 64
	.other		__nv_reservedSMEM_offset_0_alias,@"STO_CUDA_RESERVED_SHARED STV_DEFAULT"
__nv_reservedSMEM_offset_0_alias:
	.zero		0
	.zero		64


//--------------------- .nv.constant0._Z10add_devicePKiS0_Pii --------------------------
	.section	.nv.constant0._Z10add_devicePKiS0_Pii,"a",@progbits
	.sectionflags	@""
	.align	4
.nv.constant0._Z10add_devicePKiS0_Pii:
	.zero		924


//--------------------- SYMBOLS --------------------------

	.type		.nv.reservedSmem.offset0,@object
	.size		.nv.reservedSmem.offset0,0x4
